//
// Generated by NVIDIA NVVM Compiler
//
// Compiler Build ID: CL-36424714
// Cuda compilation tools, release 13.0, V13.0.88
// Based on NVVM 20.0.0
//

.version 9.0
.target sm_100
.address_size 64

	// .globl	_ZN6kernel27measure_global_bandwidth_kbEPiS0_i

.visible .entry _ZN6kernel27measure_global_bandwidth_kbEPiS0_i(
	.param .u64 .ptr .align 1 _ZN6kernel27measure_global_bandwidth_kbEPiS0_i_param_0,
	.param .u64 .ptr .align 1 _ZN6kernel27measure_global_bandwidth_kbEPiS0_i_param_1,
	.param .u32 _ZN6kernel27measure_global_bandwidth_kbEPiS0_i_param_2
)
{
	.reg .pred 	%p<10>;
	.reg .b32 	%r<104>;
	.reg .b64 	%rd<18>;

	ld.param.u64 	%rd8, [_ZN6kernel27measure_global_bandwidth_kbEPiS0_i_param_0];
	ld.param.u64 	%rd9, [_ZN6kernel27measure_global_bandwidth_kbEPiS0_i_param_1];
	ld.param.u32 	%r29, [_ZN6kernel27measure_global_bandwidth_kbEPiS0_i_param_2];
	cvta.to.global.u64 	%rd1, %rd9;
	setp.lt.s32 	%p1, %r29, 1;
	mov.b32 	%r103, 0;
	@%p1 bra 	$L__BB0_13;
	and.b32  	%r1, %r29, 15;
	setp.lt.u32 	%p2, %r29, 16;
	mov.b32 	%r96, 0;
	mov.u32 	%r103, %r96;
	@%p2 bra 	$L__BB0_4;
	and.b32  	%r96, %r29, 2147483632;
	neg.s32 	%r90, %r96;
	add.s64 	%rd16, %rd1, 32;
	mov.b32 	%r103, 0;
$L__BB0_3:
	.pragma "nounroll";
	ld.global.u32 	%r34, [%rd16+-32];
	add.s32 	%r35, %r34, %r103;
	ld.global.u32 	%r36, [%rd16+-28];
	add.s32 	%r37, %r36, %r35;
	ld.global.u32 	%r38, [%rd16+-24];
	add.s32 	%r39, %r38, %r37;
	ld.global.u32 	%r40, [%rd16+-20];
	add.s32 	%r41, %r40, %r39;
	ld.global.u32 	%r42, [%rd16+-16];
	add.s32 	%r43, %r42, %r41;
	ld.global.u32 	%r44, [%rd16+-12];
	add.s32 	%r45, %r44, %r43;
	ld.global.u32 	%r46, [%rd16+-8];
	add.s32 	%r47, %r46, %r45;
	ld.global.u32 	%r48, [%rd16+-4];
	add.s32 	%r49, %r48, %r47;
	ld.global.u32 	%r50, [%rd16];
	add.s32 	%r51, %r50, %r49;
	ld.global.u32 	%r52, [%rd16+4];
	add.s32 	%r53, %r52, %r51;
	ld.global.u32 	%r54, [%rd16+8];
	add.s32 	%r55, %r54, %r53;
	ld.global.u32 	%r56, [%rd16+12];
	add.s32 	%r57, %r56, %r55;
	ld.global.u32 	%r58, [%rd16+16];
	add.s32 	%r59, %r58, %r57;
	ld.global.u32 	%r60, [%rd16+20];
	add.s32 	%r61, %r60, %r59;
	ld.global.u32 	%r62, [%rd16+24];
	add.s32 	%r63, %r62, %r61;
	ld.global.u32 	%r64, [%rd16+28];
	add.s32 	%r103, %r64, %r63;
	add.s32 	%r90, %r90, 16;
	add.s64 	%rd16, %rd16, 64;
	setp.ne.s32 	%p3, %r90, 0;
	@%p3 bra 	$L__BB0_3;
$L__BB0_4:
	setp.eq.s32 	%p4, %r1, 0;
	@%p4 bra 	$L__BB0_13;
	and.b32  	%r11, %r29, 7;
	setp.lt.u32 	%p5, %r1, 8;
	@%p5 bra 	$L__BB0_7;
	mul.wide.u32 	%rd10, %r96, 4;
	add.s64 	%rd11, %rd1, %rd10;
	ld.global.u32 	%r66, [%rd11];
	add.s32 	%r67, %r66, %r103;
	ld.global.u32 	%r68, [%rd11+4];
	add.s32 	%r69, %r68, %r67;
	ld.global.u32 	%r70, [%rd11+8];
	add.s32 	%r71, %r70, %r69;
	ld.global.u32 	%r72, [%rd11+12];
	add.s32 	%r73, %r72, %r71;
	ld.global.u32 	%r74, [%rd11+16];
	add.s32 	%r75, %r74, %r73;
	ld.global.u32 	%r76, [%rd11+20];
	add.s32 	%r77, %r76, %r75;
	ld.global.u32 	%r78, [%rd11+24];
	add.s32 	%r79, %r78, %r77;
	ld.global.u32 	%r80, [%rd11+28];
	add.s32 	%r103, %r80, %r79;
	add.s32 	%r96, %r96, 8;
$L__BB0_7:
	setp.eq.s32 	%p6, %r11, 0;
	@%p6 bra 	$L__BB0_13;
	and.b32  	%r17, %r29, 3;
	setp.lt.u32 	%p7, %r11, 4;
	@%p7 bra 	$L__BB0_10;
	mul.wide.u32 	%rd12, %r96, 4;
	add.s64 	%rd13, %rd1, %rd12;
	ld.global.u32 	%r82, [%rd13];
	add.s32 	%r83, %r82, %r103;
	ld.global.u32 	%r84, [%rd13+4];
	add.s32 	%r85, %r84, %r83;
	ld.global.u32 	%r86, [%rd13+8];
	add.s32 	%r87, %r86, %r85;
	ld.global.u32 	%r88, [%rd13+12];
	add.s32 	%r103, %r88, %r87;
	add.s32 	%r96, %r96, 4;
$L__BB0_10:
	setp.eq.s32 	%p8, %r17, 0;
	@%p8 bra 	$L__BB0_13;
	mul.wide.u32 	%rd14, %r96, 4;
	add.s64 	%rd17, %rd1, %rd14;
	neg.s32 	%r101, %r17;
$L__BB0_12:
	.pragma "nounroll";
	ld.global.u32 	%r89, [%rd17];
	add.s32 	%r103, %r89, %r103;
	add.s64 	%rd17, %rd17, 4;
	add.s32 	%r101, %r101, 1;
	setp.ne.s32 	%p9, %r101, 0;
	@%p9 bra 	$L__BB0_12;
$L__BB0_13:
	cvta.to.global.u64 	%rd15, %rd8;
	st.global.u32 	[%rd15], %r103;
	ret;

}


// ===== COMPILED SASS (sm_100) =====

	.target	sm_100

	.elftype	@"ET_EXEC"


//--------------------- .note.nv.tkinfo           --------------------------
	.section	.note.nv.tkinfo,"",@"SHT_NOTE"
	.sectionflags	@"SHF_NOTE_NV_TKINFO"
	.tkinfo
        /*0018*/ 	.word	0x00000002
        /*0030*/ 	.string	""
        /*0030*/ 	.string	"ptxas"
        /*0030*/ 	.string	"Cuda compilation tools, release 13.0, V13.0.88"
        /*0030*/ 	.string	"Build cuda_13.0.r13.0/compiler.36424714_0"
        /*0030*/ 	.string	"-arch sm_100 -m 64 "



//--------------------- .note.nv.cuinfo           --------------------------
	.section	.note.nv.cuinfo,"",@"SHT_NOTE"
	.sectionflags	@"SHF_NOTE_NV_CUINFO"
        /*0018*/ 	.short	0x0002
        /*001a*/ 	.short	0x0064
        /*001c*/ 	.short	0x0082
	.zero		2


//--------------------- .nv.info                  --------------------------
	.section	.nv.info,"",@"SHT_CUDA_INFO"
	.align	4


	//----- nvinfo : EIATTR_REGCOUNT
	.align		4
        /*0000*/ 	.byte	0x04, 0x2f
        /*0002*/ 	.short	(.L_1 - .L_0)
	.align		4
.L_0:
        /*0004*/ 	.word	index@(_ZN6kernel27measure_global_bandwidth_kbEPiS0_i)
        /*0008*/ 	.word	0x00000017


	//----- nvinfo : EIATTR_FRAME_SIZE
	.align		4
.L_1:
        /*000c*/ 	.byte	0x04, 0x11
        /*000e*/ 	.short	(.L_3 - .L_2)
	.align		4
.L_2:
        /*0010*/ 	.word	index@(_ZN6kernel27measure_global_bandwidth_kbEPiS0_i)
        /*0014*/ 	.word	0x00000000


	//----- nvinfo : EIATTR_MIN_STACK_SIZE
	.align		4
.L_3:
        /*0018*/ 	.byte	0x04, 0x12
        /*001a*/ 	.short	(.L_5 - .L_4)
	.align		4
.L_4:
        /*001c*/ 	.word	index@(_ZN6kernel27measure_global_bandwidth_kbEPiS0_i)
        /*0020*/ 	.word	0x00000000
.L_5:


//--------------------- .nv.compat                --------------------------
	.section	.nv.compat,"",@"SHT_CUDA_COMPAT_INFO"
	.align	4
        /*0000*/ 	.byte	0x02, 0x09, 0x00, 0x00, 0x02, 0x02, 0x01, 0x00, 0x02, 0x05, 0x05, 0x00, 0x03, 0x07, 0x01, 0x01
        /*0010*/ 	.byte	0x02, 0x03, 0x00, 0x00, 0x02, 0x06, 0x01, 0x00, 0x04, 0x0b, 0x08, 0x00, 0x09, 0x00, 0x00, 0x00
        /*0020*/ 	.byte	0x00, 0x00, 0x00, 0x00


//--------------------- .nv.info._ZN6kernel27measure_global_bandwidth_kbEPiS0_i --------------------------
	.section	.nv.info._ZN6kernel27measure_global_bandwidth_kbEPiS0_i,"",@"SHT_CUDA_INFO"
	.sectionflags	@""
	.align	4


	//----- nvinfo : EIATTR_CUDA_API_VERSION
	.align		4
        /*0000*/ 	.byte	0x04, 0x37
        /*0002*/ 	.short	(.L_7 - .L_6)
.L_6:
        /*0004*/ 	.word	0x00000082


	//----- nvinfo : EIATTR_KPARAM_INFO
	.align		4
.L_7:
        /*0008*/ 	.byte	0x04, 0x17
        /*000a*/ 	.short	(.L_9 - .L_8)
.L_8:
        /*000c*/ 	.word	0x00000000
        /*0010*/ 	.short	0x0002
        /*0012*/ 	.short	0x0010
        /*0014*/ 	.byte	0x00, 0xf0, 0x11, 0x00


	//----- nvinfo : EIATTR_KPARAM_INFO
	.align		4
.L_9:
        /*0018*/ 	.byte	0x04, 0x17
        /*001a*/ 	.short	(.L_11 - .L_10)
.L_10:
        /*001c*/ 	.word	0x00000000
        /*0020*/ 	.short	0x0001
        /*0022*/ 	.short	0x0008
        /*0024*/ 	.byte	0x00, 0xf5, 0x21, 0x00


	//----- nvinfo : EIATTR_KPARAM_INFO
	.align		4
.L_11:
        /*0028*/ 	.byte	0x04, 0x17
        /*002a*/ 	.short	(.L_13 - .L_12)
.L_12:
        /*002c*/ 	.word	0x00000000
        /*0030*/ 	.short	0x0000
        /*0032*/ 	.short	0x0000
        /*0034*/ 	.byte	0x00, 0xf5, 0x21, 0x00


	//----- nvinfo : EIATTR_SPARSE_MMA_MASK
	.align		4
.L_13:
        /*0038*/ 	.byte	0x03, 0x50
        /*003a*/ 	.short	0x0000


	//----- nvinfo : EIATTR_MAXREG_COUNT
	.align		4
        /*003c*/ 	.byte	0x03, 0x1b
        /*003e*/ 	.short	0x00ff


	//----- nvinfo : EIATTR_MERCURY_ISA_VERSION
	.align		4
        /*0040*/ 	.byte	0x03, 0x5f
        /*0042*/ 	.short	0x0101


	//----- nvinfo : EIATTR_VRC_CTA_INIT_COUNT
	.align		4
        /*0044*/ 	.byte	0x02, 0x4a
	.zero		1
	.zero		1


	//----- nvinfo : EIATTR_EXIT_INSTR_OFFSETS
	.align		4
        /*0048*/ 	.byte	0x04, 0x1c
        /*004a*/ 	.short	(.L_15 - .L_14)


	//   ....[0]....
.L_14:
        /*004c*/ 	.word	0x00000640


	//----- nvinfo : EIATTR_CBANK_PARAM_SIZE
	.align		4
.L_15:
        /*0050*/ 	.byte	0x03, 0x19
        /*0052*/ 	.short	0x0014


	//----- nvinfo : EIATTR_PARAM_CBANK
	.align		4
        /*0054*/ 	.byte	0x04, 0x0a
        /*0056*/ 	.short	(.L_17 - .L_16)
	.align		4
.L_16:
        /*0058*/ 	.word	index@(.nv.constant0._ZN6kernel27measure_global_bandwidth_kbEPiS0_i)
        /*005c*/ 	.short	0x0380
        /*005e*/ 	.short	0x0014


	//----- nvinfo : EIATTR_SW_WAR
	.align		4
.L_17:
        /*0060*/ 	.byte	0x04, 0x36
        /*0062*/ 	.short	(.L_19 - .L_18)
.L_18:
        /*0064*/ 	.word	0x00000008
.L_19:


//--------------------- .nv.callgraph             --------------------------
	.section	.nv.callgraph,"",@"SHT_CUDA_CALLGRAPH"
	.align	4
	.sectionentsize	8
	.align		4
        /*0000*/ 	.word	0x00000000
	.align		4
        /*0004*/ 	.word	0xffffffff
	.align		4
        /*0008*/ 	.word	0x00000000
	.align		4
        /*000c*/ 	.word	0xfffffffe
	.align		4
        /*0010*/ 	.word	0x00000000
	.align		4
        /*0014*/ 	.word	0xfffffffd
	.align		4
        /*0018*/ 	.word	0x00000000
	.align		4
        /*001c*/ 	.word	0xfffffffc


//--------------------- .text._ZN6kernel27measure_global_bandwidth_kbEPiS0_i --------------------------
	.section	.text._ZN6kernel27measure_global_bandwidth_kbEPiS0_i,"ax",@progbits
	.align	128
        .global         _ZN6kernel27measure_global_bandwidth_kbEPiS0_i
        .type           _ZN6kernel27measure_global_bandwidth_kbEPiS0_i,@function
        .size           _ZN6kernel27measure_global_bandwidth_kbEPiS0_i,(.L_x_7 - _ZN6kernel27measure_global_bandwidth_kbEPiS0_i)
        .other          _ZN6kernel27measure_global_bandwidth_kbEPiS0_i,@"STO_CUDA_ENTRY STV_DEFAULT"
_ZN6kernel27measure_global_bandwidth_kbEPiS0_i:
.text._ZN6kernel27measure_global_bandwidth_kbEPiS0_i:
[----:B------:R-:W-:Y:S01]  /*0000*/  LDC R1, c[0x0][0x37c] ;  /* 0x0000df00ff017b82 */ /* 0x000fe20000000800 */
[----:B------:R-:W0:Y:S01]  /*0010*/  LDCU UR6, c[0x0][0x390] ;  /* 0x00007200ff0677ac */ /* 0x000e220008000800 */
[----:B------:R-:W-:Y:S01]  /*0020*/  IMAD.MOV.U32 R0, RZ, RZ, RZ ;  /* 0x000000ffff007224 */ /* 0x000fe200078e00ff */
[----:B------:R-:W1:Y:S01]  /*0030*/  LDCU.64 UR10, c[0x0][0x358] ;  /* 0x00006b00ff0a77ac */ /* 0x000e620008000a00 */
[----:B0-----:R-:W-:-:S09]  /*0040*/  UISETP.GE.AND UP0, UPT, UR6, 0x1, UPT ;  /* 0x000000010600788c */ /* 0x001fd2000bf06270 */
[----:B-1----:R-:W-:Y:S05]  /*0050*/  BRA.U !UP0, `(.L_x_0) ;  /* 0x0000000508707547 */ /* 0x002fea000b800000 */
[----:B------:R-:W-:Y:S01]  /*0060*/  UISETP.GE.U32.AND UP1, UPT, UR6, 0x10, UPT ;  /* 0x000000100600788c */ /* 0x000fe2000bf26070 */
[----:B------:R-:W-:Y:S01]  /*0070*/  IMAD.MOV.U32 R4, RZ, RZ, RZ ;  /* 0x000000ffff047224 */ /* 0x000fe200078e00ff */
[----:B------:R-:W-:Y:S01]  /*0080*/  ULOP3.LUT UR7, UR6, 0xf, URZ, 0xc0, !UPT ;  /* 0x0000000f06077892 */ /* 0x000fe2000f8ec0ff */
[----:B------:R-:W-:-:S03]  /*0090*/  IMAD.MOV.U32 R0, RZ, RZ, RZ ;  /* 0x000000ffff007224 */ /* 0x000fc600078e00ff */
[----:B------:R-:W-:-:S03]  /*00a0*/  UISETP.NE.AND UP0, UPT, UR7, URZ, UPT ;  /* 0x000000ff0700728c */ /* 0x000fc6000bf05270 */
[----:B------:R-:W-:Y:S08]  /*00b0*/  BRA.U !UP1, `(.L_x_1) ;  /* 0x00000001099c7547 */ /* 0x000ff0000b800000 */
[----:B------:R-:W0:Y:S01]  /*00c0*/  LDCU.64 UR4, c[0x0][0x388] ;  /* 0x00007100ff0477ac */ /* 0x000e220008000a00 */
[----:B------:R-:W-:Y:S01]  /*00d0*/  IMAD.MOV.U32 R0, RZ, RZ, RZ ;  /* 0x000000ffff007224 */ /* 0x000fe200078e00ff */
[----:B------:R-:W-:-:S04]  /*00e0*/  ULOP3.LUT UR8, UR6, 0x7ffffff0, URZ, 0xc0, !UPT ;  /* 0x7ffffff006087892 */ /* 0x000fc8000f8ec0ff */
[----:B------:R-:W-:Y:S02]  /*00f0*/  UIADD3 UR9, UPT, UPT, -UR8, URZ, URZ ;  /* 0x000000ff08097290 */ /* 0x000fe4000fffe1ff */
[----:B------:R-:W-:Y:S01]  /*0100*/  IMAD.U32 R4, RZ, RZ, UR8 ;  /* 0x00000008ff047e24 */ /* 0x000fe2000f8e00ff */
[----:B0-----:R-:W-:-:S04]  /*0110*/  UIADD3 UR4, UP1, UPT, UR4, 0x20, URZ ;  /* 0x0000002004047890 */ /* 0x001fc8000ff3e0ff */
[----:B------:R-:W-:Y:S02]  /*0120*/  UIADD3.X UR5, UPT, UPT, URZ, UR5, URZ, UP1, !UPT ;  /* 0x00000005ff057290 */ /* 0x000fe40008ffe4ff */
[----:B------:R-:W-:-:S04]  /*0130*/  IMAD.U32 R6, RZ, RZ, UR4 ;  /* 0x00000004ff067e24 */ /* 0x000fc8000f8e00ff */
[----:B------:R-:W-:-:S07]  /*0140*/  IMAD.U32 R3, RZ, RZ, UR5 ;  /* 0x00000005ff037e24 */ /* 0x000fce000f8e00ff */
.L_x_2:
[----:B------:R-:W-:-:S05]  /*0150*/  MOV R2, R6 ;  /* 0x0000000600027202 */ /* 0x000fca0000000f00 */
[----:B------:R-:W2:Y:S04]  /*0160*/  LDG.E R5, desc[UR10][R2.64+-0x20] ;  /* 0xffffe00a02057981 */ /* 0x000ea8000c1e1900 */
[----:B------:R-:W2:Y:S04]  /*0170*/  LDG.E R6, desc[UR10][R2.64+-0x1c] ;  /* 0xffffe40a02067981 */ /* 0x000ea8000c1e1900 */
[----:B------:R-:W3:Y:S04]  /*0180*/  LDG.E R8, desc[UR10][R2.64+-0x18] ;  /* 0xffffe80a02087981 */ /* 0x000ee8000c1e1900 */
[----:B------:R-:W3:Y:S04]  /*0190*/  LDG.E R7, desc[UR10][R2.64+-0x14] ;  /* 0xffffec0a02077981 */ /* 0x000ee8000c1e1900 */
[----:B------:R-:W4:Y:S04]  /*01a0*/  LDG.E R10, desc[UR10][R2.64+-0x10] ;  /* 0xfffff00a020a7981 */ /* 0x000f28000c1e1900 */
[----:B------:R-:W4:Y:S04]  /*01b0*/  LDG.E R9, desc[UR10][R2.64+-0xc] ;  /* 0xfffff40a02097981 */ /* 0x000f28000c1e1900 */
[----:B------:R-:W5:Y:S04]  /*01c0*/  LDG.E R12, desc[UR10][R2.64+-0x8] ;  /* 0xfffff80a020c7981 */ /* 0x000f68000c1e1900 */
        /* <DEDUP_REMOVED lines=8> */
[----:B------:R0:W5:Y:S01]  /*0250*/  LDG.E R19, desc[UR10][R2.64+0x1c] ;  /* 0x00001c0a02137981 */ /* 0x000162000c1e1900 */
[----:B------:R-:W-:-:S04]  /*0260*/  UIADD3 UR9, UPT, UPT, UR9, 0x10, URZ ;  /* 0x0000001009097890 */ /* 0x000fc8000fffe0ff */
[----:B------:R-:W-:Y:S01]  /*0270*/  UISETP.NE.AND UP1, UPT, UR9, URZ, UPT ;  /* 0x000000ff0900728c */ /* 0x000fe2000bf25270 */
[----:B--2---:R-:W-:Y:S02]  /*0280*/  IADD3 R5, PT, PT, R6, R5, R0 ;  /* 0x0000000506057210 */ /* 0x004fe40007ffe000 */
[----:B------:R-:W-:-:S05]  /*0290*/  IADD3 R6, P0, PT, R2, 0x40, RZ ;  /* 0x0000004002067810 */ /* 0x000fca0007f1e0ff */
[----:B0-----:R-:W-:Y:S01]  /*02a0*/  IMAD.X R3, RZ, RZ, R3, P0 ;  /* 0x000000ffff037224 */ /* 0x001fe200000e0603 */
[----:B---3--:R-:W-:-:S04]  /*02b0*/  IADD3 R5, PT, PT, R7, R8, R5 ;  /* 0x0000000807057210 */ /* 0x008fc80007ffe005 */
[----:B----4-:R-:W-:-:S04]  /*02c0*/  IADD3 R5, PT, PT, R9, R10, R5 ;  /* 0x0000000a09057210 */ /* 0x010fc80007ffe005 */
[----:B-----5:R-:W-:-:S04]  /*02d0*/  IADD3 R5, PT, PT, R11, R12, R5 ;  /* 0x0000000c0b057210 */ /* 0x020fc80007ffe005 */
[----:B------:R-:W-:-:S04]  /*02e0*/  IADD3 R5, PT, PT, R13, R14, R5 ;  /* 0x0000000e0d057210 */ /* 0x000fc80007ffe005 */
[----:B------:R-:W-:-:S04]  /*02f0*/  IADD3 R5, PT, PT, R15, R16, R5 ;  /* 0x000000100f057210 */ /* 0x000fc80007ffe005 */
[----:B------:R-:W-:-:S04]  /*0300*/  IADD3 R5, PT, PT, R17, R18, R5 ;  /* 0x0000001211057210 */ /* 0x000fc80007ffe005 */
[----:B------:R-:W-:Y:S01]  /*0310*/  IADD3 R0, PT, PT, R19, R20, R5 ;  /* 0x0000001413007210 */ /* 0x000fe20007ffe005 */
[----:B------:R-:W-:Y:S06]  /*0320*/  BRA.U UP1, `(.L_x_2) ;  /* 0xfffffffd01887547 */ /* 0x000fec000b83ffff */
.L_x_1:
[----:B------:R-:W-:Y:S05]  /*0330*/  BRA.U !UP0, `(.L_x_0) ;  /* 0x0000000108b87547 */ /* 0x000fea000b800000 */
[----:B------:R-:W-:Y:S02]  /*0340*/  UISETP.GE.U32.AND UP0, UPT, UR7, 0x8, UPT ;  /* 0x000000080700788c */ /* 0x000fe4000bf06070 */
[----:B------:R-:W-:-:S04]  /*0350*/  ULOP3.LUT UR5, UR6, 0x7, URZ, 0xc0, !UPT ;  /* 0x0000000706057892 */ /* 0x000fc8000f8ec0ff */
[----:B------:R-:W-:-:S03]  /*0360*/  UISETP.NE.AND UP1, UPT, UR5, URZ, UPT ;  /* 0x000000ff0500728c */ /* 0x000fc6000bf25270 */
[----:B------:R-:W-:Y:S08]  /*0370*/  BRA.U !UP0, `(.L_x_3) ;  /* 0x00000001083c7547 */ /* 0x000ff0000b800000 */
[----:B------:R-:W0:Y:S02]  /*0380*/  LDC.64 R2, c[0x0][0x388] ;  /* 0x0000e200ff027b82 */ /* 0x000e240000000a00 */
[----:B0-----:R-:W-:-:S05]  /*0390*/  IMAD.WIDE.U32 R2, R4, 0x4, R2 ;  /* 0x0000000404027825 */ /* 0x001fca00078e0002 */
[----:B------:R-:W2:Y:S04]  /*03a0*/  LDG.E R5, desc[UR10][R2.64] ;  /* 0x0000000a02057981 */ /* 0x000ea8000c1e1900 */
[----:B------:R-:W2:Y:S04]  /*03b0*/  LDG.E R6, desc[UR10][R2.64+0x4] ;  /* 0x0000040a02067981 */ /* 0x000ea8000c1e1900 */
[----:B------:R-:W3:Y:S04]  /*03c0*/  LDG.E R8, desc[UR10][R2.64+0x8] ;  /* 0x0000080a02087981 */ /* 0x000ee8000c1e1900 */
[----:B------:R-:W3:Y:S04]  /*03d0*/  LDG.E R7, desc[UR10][R2.64+0xc] ;  /* 0x00000c0a02077981 */ /* 0x000ee8000c1e1900 */
[----:B------:R-:W4:Y:S04]  /*03e0*/  LDG.E R10, desc[UR10][R2.64+0x10] ;  /* 0x0000100a020a7981 */ /* 0x000f28000c1e1900 */
[----:B------:R-:W4:Y:S04]  /*03f0*/  LDG.E R9, desc[UR10][R2.64+0x14] ;  /* 0x0000140a02097981 */ /* 0x000f28000c1e1900 */
[----:B------:R-:W5:Y:S04]  /*0400*/  LDG.E R12, desc[UR10][R2.64+0x18] ;  /* 0x0000180a020c7981 */ /* 0x000f68000c1e1900 */
[----:B------:R-:W5:Y:S01]  /*0410*/  LDG.E R11, desc[UR10][R2.64+0x1c] ;  /* 0x00001c0a020b7981 */ /* 0x000f62000c1e1900 */
[----:B------:R-:W-:Y:S01]  /*0420*/  VIADD R4, R4, 0x8 ;  /* 0x0000000804047836 */ /* 0x000fe20000000000 */
[----:B--2---:R-:W-:-:S04]  /*0430*/  IADD3 R5, PT, PT, R6, R5, R0 ;  /* 0x0000000506057210 */ /* 0x004fc80007ffe000 */
[----:B---3--:R-:W-:-:S04]  /*0440*/  IADD3 R5, PT, PT, R7, R8, R5 ;  /* 0x0000000807057210 */ /* 0x008fc80007ffe005 */
[----:B----4-:R-:W-:-:S04]  /*0450*/  IADD3 R5, PT, PT, R9, R10, R5 ;  /* 0x0000000a09057210 */ /* 0x010fc80007ffe005 */
[----:B-----5:R-:W-:-:S07]  /*0460*/  IADD3 R0, PT, PT, R11, R12, R5 ;  /* 0x0000000c0b007210 */ /* 0x020fce0007ffe005 */
.L_x_3:
        /* <DEDUP_REMOVED lines=10> */
[----:B------:R-:W3:Y:S01]  /*0510*/  LDG.E R8, desc[UR10][R2.64+0xc] ;  /* 0x00000c0a02087981 */ /* 0x000ee2000c1e1900 */
[----:B------:R-:W-:Y:S01]  /*0520*/  VIADD R4, R4, 0x4 ;  /* 0x0000000404047836 */ /* 0x000fe20000000000 */
[----:B--2---:R-:W-:-:S04]  /*0530*/  IADD3 R0, PT, PT, R6, R5, R0 ;  /* 0x0000000506007210 */ /* 0x004fc80007ffe000 */
[----:B---3--:R-:W-:-:S07]  /*0540*/  IADD3 R0, PT, PT, R8, R7, R0 ;  /* 0x0000000708007210 */ /* 0x008fce0007ffe000 */
.L_x_4:
[----:B------:R-:W-:Y:S05]  /*0550*/  BRA.U !UP1, `(.L_x_0) ;  /* 0x0000000109307547 */ /* 0x000fea000b800000 */
[----:B------:R-:W0:Y:S01]  /*0560*/  LDC.64 R2, c[0x0][0x388] ;  /* 0x0000e200ff027b82 */ /* 0x000e220000000a00 */
[----:B------:R-:W-:Y:S01]  /*0570*/  UIADD3 UR4, UPT, UPT, -UR4, URZ, URZ ;  /* 0x000000ff04047290 */ /* 0x000fe2000fffe1ff */
[----:B0-----:R-:W-:-:S11]  /*0580*/  IMAD.WIDE.U32 R4, R4, 0x4, R2 ;  /* 0x0000000404047825 */ /* 0x001fd600078e0002 */
.L_x_5:
[----:B------:R-:W-:Y:S01]  /*0590*/  MOV R3, R5 ;  /* 0x0000000500037202 */ /* 0x000fe20000000f00 */
[----:B------:R-:W-:-:S05]  /*05a0*/  IMAD.MOV.U32 R2, RZ, RZ, R4 ;  /* 0x000000ffff027224 */ /* 0x000fca00078e0004 */
[----:B------:R-:W2:Y:S01]  /*05b0*/  LDG.E R3, desc[UR10][R2.64] ;  /* 0x0000000a02037981 */ /* 0x000ea2000c1e1900 */
[----:B------:R-:W-:Y:S01]  /*05c0*/  UIADD3 UR4, UPT, UPT, UR4, 0x1, URZ ;  /* 0x0000000104047890 */ /* 0x000fe2000fffe0ff */
[----:B------:R-:W-:-:S03]  /*05d0*/  IADD3 R4, P0, PT, R4, 0x4, RZ ;  /* 0x0000000404047810 */ /* 0x000fc60007f1e0ff */
[----:B------:R-:W-:Y:S02]  /*05e0*/  UISETP.NE.AND UP0, UPT, UR4, URZ, UPT ;  /* 0x000000ff0400728c */ /* 0x000fe4000bf05270 */
[----:B------:R-:W-:Y:S02]  /*05f0*/  IMAD.X R5, RZ, RZ, R5, P0 ;  /* 0x000000ffff057224 */ /* 0x000fe400000e0605 */
[----:B--2---:R-:W-:-:S05]  /*0600*/  IMAD.IADD R0, R3, 0x1, R0 ;  /* 0x0000000103007824 */ /* 0x004fca00078e0200 */
[----:B------:R-:W-:Y:S05]  /*0610*/  BRA.U UP0, `(.L_x_5) ;  /* 0xfffffffd00dc7547 */ /* 0x000fea000b83ffff */
.L_x_0:
[----:B------:R-:W0:Y:S02]  /*0620*/  LDC.64 R2, c[0x0][0x380] ;  /* 0x0000e000ff027b82 */ /* 0x000e240000000a00 */
[----:B0-----:R-:W-:Y:S01]  /*0630*/  STG.E desc[UR10][R2.64], R0 ;  /* 0x0000000002007986 */ /* 0x001fe2000c10190a */
[----:B------:R-:W-:Y:S05]  /*0640*/  EXIT ;  /* 0x000000000000794d */ /* 0x000fea0003800000 */
.L_x_6:
[----:B------:R-:W-:-:S00]  /*0650*/  BRA `(.L_x_6) ;  /* 0xfffffffc00fc7947 */ /* 0x000fc0000383ffff */
[----:B------:R-:W-:-:S00]  /*0660*/  NOP ;  /* 0x0000000000007918 */ /* 0x000fc00000000000 */
        /* <DEDUP_REMOVED lines=9> */
.L_x_7:


//--------------------- .nv.shared.reserved.0     --------------------------
	.section	.nv.shared.reserved.0,"aw",@nobits
	.weak		__nv_reservedSMEM_offset_0_alias
	.size		__nv_reservedSMEM_offset_0_alias, 0, 64
	.other		__nv_reservedSMEM_offset_0_alias,@"STO_CUDA_RESERVED_SHARED STV_DEFAULT"
__nv_reservedSMEM_offset_0_alias:
	.zero		0
	.zero		64


//--------------------- .nv.constant0._ZN6kernel27measure_global_bandwidth_kbEPiS0_i --------------------------
	.section	.nv.constant0._ZN6kernel27measure_global_bandwidth_kbEPiS0_i,"a",@progbits
	.sectionflags	@""
	.align	4
.nv.constant0._ZN6kernel27measure_global_bandwidth_kbEPiS0_i:
	.zero		916


//--------------------- SYMBOLS --------------------------

	.type		.nv.reservedSmem.offset0,@object
	.size		.nv.reservedSmem.offset0,0x4
